//
// Generated by NVIDIA NVVM Compiler
//
// Compiler Build ID: CL-36424714
// Cuda compilation tools, release 13.0, V13.0.88
// Based on NVVM 20.0.0
//

.version 9.0
.target sm_100
.address_size 64

	// .globl	_Z17l1_latency_kernelILi50EEvPPvS1_Pj

.visible .entry _Z17l1_latency_kernelILi50EEvPPvS1_Pj(
	.param .u64 .ptr .align 1 _Z17l1_latency_kernelILi50EEvPPvS1_Pj_param_0,
	.param .u64 .ptr .align 1 _Z17l1_latency_kernelILi50EEvPPvS1_Pj_param_1,
	.param .u64 .ptr .align 1 _Z17l1_latency_kernelILi50EEvPPvS1_Pj_param_2
)
.maxntid 4
.minnctapersm 1
{
	.reg .pred 	%p<2>;
	.reg .b32 	%r<5>;
	.reg .b64 	%rd<210>;

	ld.param.u64 	%rd202, [_Z17l1_latency_kernelILi50EEvPPvS1_Pj_param_0];
	ld.param.u64 	%rd1, [_Z17l1_latency_kernelILi50EEvPPvS1_Pj_param_1];
	ld.param.u64 	%rd203, [_Z17l1_latency_kernelILi50EEvPPvS1_Pj_param_2];
	cvta.to.global.u64 	%rd204, %rd203;
	mov.u32 	%r3, %tid.x;
	mul.wide.u32 	%rd205, %r3, 8;
	add.s64 	%rd4, %rd202, %rd205;
	// begin inline asm
	ld.global.nc.b64 %rd4, [%rd4];

	// end inline asm
	// begin inline asm
	ld.global.nc.b64 %rd4, [%rd4];

	// end inline asm
	// begin inline asm
	ld.global.nc.b64 %rd4, [%rd4];

	// end inline asm
	// begin inline asm
	ld.global.nc.b64 %rd4, [%rd4];

	// end inline asm
	// begin inline asm
	ld.global.nc.b64 %rd4, [%rd4];

	// end inline asm
	// begin inline asm
	ld.global.nc.b64 %rd4, [%rd4];

	// end inline asm
	// begin inline asm
	ld.global.nc.b64 %rd4, [%rd4];

	// end inline asm
	// begin inline asm
	ld.global.nc.b64 %rd4, [%rd4];

	// end inline asm
	// begin inline asm
	ld.global.nc.b64 %rd4, [%rd4];

	// end inline asm
	// begin inline asm
	ld.global.nc.b64 %rd4, [%rd4];

	// end inline asm
	// begin inline asm
	ld.global.nc.b64 %rd4, [%rd4];

	// end inline asm
	// begin inline asm
	ld.global.nc.b64 %rd4, [%rd4];

	// end inline asm
	// begin inline asm
	ld.global.nc.b64 %rd4, [%rd4];

	// end inline asm
	// begin inline asm
	ld.global.nc.b64 %rd4, [%rd4];

	// end inline asm
	// begin inline asm
	ld.global.nc.b64 %rd4, [%rd4];

	// end inline asm
	// begin inline asm
	ld.global.nc.b64 %rd4, [%rd4];

	// end inline asm
	// begin inline asm
	ld.global.nc.b64 %rd4, [%rd4];

	// end inline asm
	// begin inline asm
	ld.global.nc.b64 %rd4, [%rd4];

	// end inline asm
	// begin inline asm
	ld.global.nc.b64 %rd4, [%rd4];

	// end inline asm
	// begin inline asm
	ld.global.nc.b64 %rd4, [%rd4];

	// end inline asm
	// begin inline asm
	ld.global.nc.b64 %rd4, [%rd4];

	// end inline asm
	// begin inline asm
	ld.global.nc.b64 %rd4, [%rd4];

	// end inline asm
	// begin inline asm
	ld.global.nc.b64 %rd4, [%rd4];

	// end inline asm
	// begin inline asm
	ld.global.nc.b64 %rd4, [%rd4];

	// end inline asm
	// begin inline asm
	ld.global.nc.b64 %rd4, [%rd4];

	// end inline asm
	// begin inline asm
	ld.global.nc.b64 %rd4, [%rd4];

	// end inline asm
	// begin inline asm
	ld.global.nc.b64 %rd4, [%rd4];

	// end inline asm
	// begin inline asm
	ld.global.nc.b64 %rd4, [%rd4];

	// end inline asm
	// begin inline asm
	ld.global.nc.b64 %rd4, [%rd4];

	// end inline asm
	// begin inline asm
	ld.global.nc.b64 %rd4, [%rd4];

	// end inline asm
	// begin inline asm
	ld.global.nc.b64 %rd4, [%rd4];

	// end inline asm
	// begin inline asm
	ld.global.nc.b64 %rd4, [%rd4];

	// end inline asm
	// begin inline asm
	ld.global.nc.b64 %rd4, [%rd4];

	// end inline asm
	// begin inline asm
	ld.global.nc.b64 %rd4, [%rd4];

	// end inline asm
	// begin inline asm
	ld.global.nc.b64 %rd4, [%rd4];

	// end inline asm
	// begin inline asm
	ld.global.nc.b64 %rd4, [%rd4];

	// end inline asm
	// begin inline asm
	ld.global.nc.b64 %rd4, [%rd4];

	// end inline asm
	// begin inline asm
	ld.global.nc.b64 %rd4, [%rd4];

	// end inline asm
	// begin inline asm
	ld.global.nc.b64 %rd4, [%rd4];

	// end inline asm
	// begin inline asm
	ld.global.nc.b64 %rd4, [%rd4];

	// end inline asm
	// begin inline asm
	ld.global.nc.b64 %rd4, [%rd4];

	// end inline asm
	// begin inline asm
	ld.global.nc.b64 %rd4, [%rd4];

	// end inline asm
	// begin inline asm
	ld.global.nc.b64 %rd4, [%rd4];

	// end inline asm
	// begin inline asm
	ld.global.nc.b64 %rd4, [%rd4];

	// end inline asm
	// begin inline asm
	ld.global.nc.b64 %rd4, [%rd4];

	// end inline asm
	// begin inline asm
	ld.global.nc.b64 %rd4, [%rd4];

	// end inline asm
	// begin inline asm
	ld.global.nc.b64 %rd4, [%rd4];

	// end inline asm
	// begin inline asm
	ld.global.nc.b64 %rd4, [%rd4];

	// end inline asm
	// begin inline asm
	ld.global.nc.b64 %rd4, [%rd4];

	// end inline asm
	// begin inline asm
	ld.global.nc.b64 %rd4, [%rd4];

	// end inline asm
	// begin inline asm
	bar.sync 0;
mov.u32 %r1, %clock;

	// end inline asm
	// begin inline asm
	ld.global.nc.b64 %rd4, [%rd4];

	// end inline asm
	// begin inline asm
	ld.global.nc.b64 %rd4, [%rd4];

	// end inline asm
	// begin inline asm
	ld.global.nc.b64 %rd4, [%rd4];

	// end inline asm
	// begin inline asm
	ld.global.nc.b64 %rd4, [%rd4];

	// end inline asm
	// begin inline asm
	ld.global.nc.b64 %rd4, [%rd4];

	// end inline asm
	// begin inline asm
	ld.global.nc.b64 %rd4, [%rd4];

	// end inline asm
	// begin inline asm
	ld.global.nc.b64 %rd4, [%rd4];

	// end inline asm
	// begin inline asm
	ld.global.nc.b64 %rd4, [%rd4];

	// end inline asm
	// begin inline asm
	ld.global.nc.b64 %rd4, [%rd4];

	// end inline asm
	// begin inline asm
	ld.global.nc.b64 %rd4, [%rd4];

	// end inline asm
	// begin inline asm
	ld.global.nc.b64 %rd4, [%rd4];

	// end inline asm
	// begin inline asm
	ld.global.nc.b64 %rd4, [%rd4];

	// end inline asm
	// begin inline asm
	ld.global.nc.b64 %rd4, [%rd4];

	// end inline asm
	// begin inline asm
	ld.global.nc.b64 %rd4, [%rd4];

	// end inline asm
	// begin inline asm
	ld.global.nc.b64 %rd4, [%rd4];

	// end inline asm
	// begin inline asm
	ld.global.nc.b64 %rd4, [%rd4];

	// end inline asm
	// begin inline asm
	ld.global.nc.b64 %rd4, [%rd4];

	// end inline asm
	// begin inline asm
	ld.global.nc.b64 %rd4, [%rd4];

	// end inline asm
	// begin inline asm
	ld.global.nc.b64 %rd4, [%rd4];

	// end inline asm
	// begin inline asm
	ld.global.nc.b64 %rd4, [%rd4];

	// end inline asm
	// begin inline asm
	ld.global.nc.b64 %rd4, [%rd4];

	// end inline asm
	// begin inline asm
	ld.global.nc.b64 %rd4, [%rd4];

	// end inline asm
	// begin inline asm
	ld.global.nc.b64 %rd4, [%rd4];

	// end inline asm
	// begin inline asm
	ld.global.nc.b64 %rd4, [%rd4];

	// end inline asm
	// begin inline asm
	ld.global.nc.b64 %rd4, [%rd4];

	// end inline asm
	// begin inline asm
	ld.global.nc.b64 %rd4, [%rd4];

	// end inline asm
	// begin inline asm
	ld.global.nc.b64 %rd4, [%rd4];

	// end inline asm
	// begin inline asm
	ld.global.nc.b64 %rd4, [%rd4];

	// end inline asm
	// begin inline asm
	ld.global.nc.b64 %rd4, [%rd4];

	// end inline asm
	// begin inline asm
	ld.global.nc.b64 %rd4, [%rd4];

	// end inline asm
	// begin inline asm
	ld.global.nc.b64 %rd4, [%rd4];

	// end inline asm
	// begin inline asm
	ld.global.nc.b64 %rd4, [%rd4];

	// end inline asm
	// begin inline asm
	ld.global.nc.b64 %rd4, [%rd4];

	// end inline asm
	// begin inline asm
	ld.global.nc.b64 %rd4, [%rd4];

	// end inline asm
	// begin inline asm
	ld.global.nc.b64 %rd4, [%rd4];

	// end inline asm
	// begin inline asm
	ld.global.nc.b64 %rd4, [%rd4];

	// end inline asm
	// begin inline asm
	ld.global.nc.b64 %rd4, [%rd4];

	// end inline asm
	// begin inline asm
	ld.global.nc.b64 %rd4, [%rd4];

	// end inline asm
	// begin inline asm
	ld.global.nc.b64 %rd4, [%rd4];

	// end inline asm
	// begin inline asm
	ld.global.nc.b64 %rd4, [%rd4];

	// end inline asm
	// begin inline asm
	ld.global.nc.b64 %rd4, [%rd4];

	// end inline asm
	// begin inline asm
	ld.global.nc.b64 %rd4, [%rd4];

	// end inline asm
	// begin inline asm
	ld.global.nc.b64 %rd4, [%rd4];

	// end inline asm
	// begin inline asm
	ld.global.nc.b64 %rd4, [%rd4];

	// end inline asm
	// begin inline asm
	ld.global.nc.b64 %rd4, [%rd4];

	// end inline asm
	// begin inline asm
	ld.global.nc.b64 %rd4, [%rd4];

	// end inline asm
	// begin inline asm
	ld.global.nc.b64 %rd4, [%rd4];

	// end inline asm
	// begin inline asm
	ld.global.nc.b64 %rd4, [%rd4];

	// end inline asm
	// begin inline asm
	ld.global.nc.b64 %rd4, [%rd4];

	// end inline asm
	// begin inline asm
	ld.global.nc.b64 %rd4, [%rd4];

	// end inline asm
	// begin inline asm
	bar.sync 0;
mov.u32 %r2, %clock;

	// end inline asm
	sub.s32 	%r4, %r2, %r1;
	mul.wide.u32 	%rd206, %r3, 4;
	add.s64 	%rd207, %rd204, %rd206;
	st.global.u32 	[%rd207], %r4;
	setp.ne.s64 	%p1, %rd4, 0;
	@%p1 bra 	$L__BB0_2;
	cvta.to.global.u64 	%rd208, %rd1;
	mov.b64 	%rd209, 0;
	st.global.u64 	[%rd208], %rd209;
$L__BB0_2:
	ret;

}


// ===== COMPILED SASS (sm_100) =====

	.target	sm_100

	.elftype	@"ET_EXEC"


//--------------------- .note.nv.tkinfo           --------------------------
	.section	.note.nv.tkinfo,"",@"SHT_NOTE"
	.sectionflags	@"SHF_NOTE_NV_TKINFO"
	.tkinfo
        /*0018*/ 	.word	0x00000002
        /*0030*/ 	.string	""
        /*0030*/ 	.string	"ptxas"
        /*0030*/ 	.string	"Cuda compilation tools, release 13.0, V13.0.88"
        /*0030*/ 	.string	"Build cuda_13.0.r13.0/compiler.36424714_0"
        /*0030*/ 	.string	"-arch sm_100 -m 64 "



//--------------------- .note.nv.cuinfo           --------------------------
	.section	.note.nv.cuinfo,"",@"SHT_NOTE"
	.sectionflags	@"SHF_NOTE_NV_CUINFO"
        /*0018*/ 	.short	0x0002
        /*001a*/ 	.short	0x0064
        /*001c*/ 	.short	0x0082
	.zero		2


//--------------------- .nv.info                  --------------------------
	.section	.nv.info,"",@"SHT_CUDA_INFO"
	.align	4


	//----- nvinfo : EIATTR_REGCOUNT
	.align		4
        /*0000*/ 	.byte	0x04, 0x2f
        /*0002*/ 	.short	(.L_1 - .L_0)
	.align		4
.L_0:
        /*0004*/ 	.word	index@(_Z17l1_latency_kernelILi50EEvPPvS1_Pj)
        /*0008*/ 	.word	0x00000012


	//----- nvinfo : EIATTR_FRAME_SIZE
	.align		4
.L_1:
        /*000c*/ 	.byte	0x04, 0x11
        /*000e*/ 	.short	(.L_3 - .L_2)
	.align		4
.L_2:
        /*0010*/ 	.word	index@(_Z17l1_latency_kernelILi50EEvPPvS1_Pj)
        /*0014*/ 	.word	0x00000000


	//----- nvinfo : EIATTR_MIN_STACK_SIZE
	.align		4
.L_3:
        /*0018*/ 	.byte	0x04, 0x12
        /*001a*/ 	.short	(.L_5 - .L_4)
	.align		4
.L_4:
        /*001c*/ 	.word	index@(_Z17l1_latency_kernelILi50EEvPPvS1_Pj)
        /*0020*/ 	.word	0x00000000
.L_5:


//--------------------- .nv.compat                --------------------------
	.section	.nv.compat,"",@"SHT_CUDA_COMPAT_INFO"
	.align	4
        /*0000*/ 	.byte	0x02, 0x09, 0x00, 0x00, 0x02, 0x02, 0x01, 0x00, 0x02, 0x05, 0x05, 0x00, 0x03, 0x07, 0x01, 0x01
        /*0010*/ 	.byte	0x02, 0x03, 0x00, 0x00, 0x02, 0x06, 0x01, 0x00, 0x04, 0x0b, 0x08, 0x00, 0x09, 0x00, 0x00, 0x00
        /*0020*/ 	.byte	0x00, 0x00, 0x00, 0x00


//--------------------- .nv.info._Z17l1_latency_kernelILi50EEvPPvS1_Pj --------------------------
	.section	.nv.info._Z17l1_latency_kernelILi50EEvPPvS1_Pj,"",@"SHT_CUDA_INFO"
	.sectionflags	@""
	.align	4


	//----- nvinfo : EIATTR_CUDA_API_VERSION
	.align		4
        /*0000*/ 	.byte	0x04, 0x37
        /*0002*/ 	.short	(.L_7 - .L_6)
.L_6:
        /*0004*/ 	.word	0x00000082


	//----- nvinfo : EIATTR_KPARAM_INFO
	.align		4
.L_7:
        /*0008*/ 	.byte	0x04, 0x17
        /*000a*/ 	.short	(.L_9 - .L_8)
.L_8:
        /*000c*/ 	.word	0x00000000
        /*0010*/ 	.short	0x0002
        /*0012*/ 	.short	0x0010
        /*0014*/ 	.byte	0x00, 0xf5, 0x21, 0x00


	//----- nvinfo : EIATTR_KPARAM_INFO
	.align		4
.L_9:
        /*0018*/ 	.byte	0x04, 0x17
        /*001a*/ 	.short	(.L_11 - .L_10)
.L_10:
        /*001c*/ 	.word	0x00000000
        /*0020*/ 	.short	0x0001
        /*0022*/ 	.short	0x0008
        /*0024*/ 	.byte	0x00, 0xf5, 0x21, 0x00


	//----- nvinfo : EIATTR_KPARAM_INFO
	.align		4
.L_11:
        /*0028*/ 	.byte	0x04, 0x17
        /*002a*/ 	.short	(.L_13 - .L_12)
.L_12:
        /*002c*/ 	.word	0x00000000
        /*0030*/ 	.short	0x0000
        /*0032*/ 	.short	0x0000
        /*0034*/ 	.byte	0x00, 0xf5, 0x21, 0x00


	//----- nvinfo : EIATTR_SPARSE_MMA_MASK
	.align		4
.L_13:
        /*0038*/ 	.byte	0x03, 0x50
        /*003a*/ 	.short	0x0000


	//----- nvinfo : EIATTR_MAXREG_COUNT
	.align		4
        /*003c*/ 	.byte	0x03, 0x1b
        /*003e*/ 	.short	0x00ff


	//----- nvinfo : EIATTR_NUM_BARRIERS
	.align		4
        /*0040*/ 	.byte	0x02, 0x4c
        /*0042*/ 	.byte	0x01
	.zero		1


	//----- nvinfo : EIATTR_MERCURY_ISA_VERSION
	.align		4
        /*0044*/ 	.byte	0x03, 0x5f
        /*0046*/ 	.short	0x0101


	//----- nvinfo : EIATTR_VRC_CTA_INIT_COUNT
	.align		4
        /*0048*/ 	.byte	0x02, 0x4a
	.zero		1
	.zero		1


	//----- nvinfo : EIATTR_EXIT_INSTR_OFFSETS
	.align		4
        /*004c*/ 	.byte	0x04, 0x1c
        /*004e*/ 	.short	(.L_15 - .L_14)


	//   ....[0]....
.L_14:
        /*0050*/ 	.word	0x00000740


	//   ....[1]....
        /*0054*/ 	.word	0x00000770


	//----- nvinfo : EIATTR_MAX_THREADS
	.align		4
.L_15:
        /*0058*/ 	.byte	0x04, 0x05
        /*005a*/ 	.short	(.L_17 - .L_16)
.L_16:
        /*005c*/ 	.word	0x00000004
        /*0060*/ 	.word	0x00000001
        /*0064*/ 	.word	0x00000001


	//----- nvinfo : EIATTR_CBANK_PARAM_SIZE
	.align		4
.L_17:
        /*0068*/ 	.byte	0x03, 0x19
        /*006a*/ 	.short	0x0018


	//----- nvinfo : EIATTR_PARAM_CBANK
	.align		4
        /*006c*/ 	.byte	0x04, 0x0a
        /*006e*/ 	.short	(.L_19 - .L_18)
	.align		4
.L_18:
        /*0070*/ 	.word	index@(.nv.constant0._Z17l1_latency_kernelILi50EEvPPvS1_Pj)
        /*0074*/ 	.short	0x0380
        /*0076*/ 	.short	0x0018


	//----- nvinfo : EIATTR_SW_WAR
	.align		4
.L_19:
        /*0078*/ 	.byte	0x04, 0x36
        /*007a*/ 	.short	(.L_21 - .L_20)
.L_20:
        /*007c*/ 	.word	0x00000008
.L_21:


//--------------------- .nv.callgraph             --------------------------
	.section	.nv.callgraph,"",@"SHT_CUDA_CALLGRAPH"
	.align	4
	.sectionentsize	8
	.align		4
        /*0000*/ 	.word	0x00000000
	.align		4
        /*0004*/ 	.word	0xffffffff
	.align		4
        /*0008*/ 	.word	0x00000000
	.align		4
        /*000c*/ 	.word	0xfffffffe
	.align		4
        /*0010*/ 	.word	0x00000000
	.align		4
        /*0014*/ 	.word	0xfffffffd
	.align		4
        /*0018*/ 	.word	0x00000000
	.align		4
        /*001c*/ 	.word	0xfffffffc


//--------------------- .text._Z17l1_latency_kernelILi50EEvPPvS1_Pj --------------------------
	.section	.text._Z17l1_latency_kernelILi50EEvPPvS1_Pj,"ax",@progbits
	.align	128
        .global         _Z17l1_latency_kernelILi50EEvPPvS1_Pj
        .type           _Z17l1_latency_kernelILi50EEvPPvS1_Pj,@function
        .size           _Z17l1_latency_kernelILi50EEvPPvS1_Pj,(.L_x_1 - _Z17l1_latency_kernelILi50EEvPPvS1_Pj)
        .other          _Z17l1_latency_kernelILi50EEvPPvS1_Pj,@"STO_CUDA_ENTRY STV_DEFAULT"
_Z17l1_latency_kernelILi50EEvPPvS1_Pj:
.text._Z17l1_latency_kernelILi50EEvPPvS1_Pj:
[----:B------:R-:W-:Y:S01]  /*0000*/  LDC R1, c[0x0][0x37c] ;  /* 0x0000df00ff017b82 */ /* 0x000fe20000000800 */
[----:B------:R-:W0:Y:S07]  /*0010*/  S2R R0, SR_TID.X ;  /* 0x0000000000007919 */ /* 0x000e2e0000002100 */
[----:B------:R-:W0:Y:S01]  /*0020*/  LDC.64 R2, c[0x0][0x380] ;  /* 0x0000e000ff027b82 */ /* 0x000e220000000a00 */
[----:B------:R-:W1:Y:S01]  /*0030*/  LDCU.64 UR4, c[0x0][0x358] ;  /* 0x00006b00ff0477ac */ /* 0x000e620008000a00 */
[----:B0-----:R-:W-:-:S06]  /*0040*/  IMAD.WIDE.U32 R2, R0, 0x8, R2 ;  /* 0x0000000800027825 */ /* 0x001fcc00078e0002 */
[----:B-1----:R-:W2:Y:S01]  /*0050*/  LDG.E.64.CONSTANT R2, desc[UR4][R2.64] ;  /* 0x0000000402027981 */ /* 0x002ea2000c1e9b00 */
[----:B------:R-:W-:Y:S06]  /*0060*/  BAR.SYNC.DEFER_BLOCKING 0x0 ;  /* 0x0000000000007b1d */ /* 0x000fec0000010000 */
[----:B--2---:R-:W2:Y:S04]  /*0070*/  LDG.E.64.CONSTANT R4, desc[UR4][R2.64] ;  /* 0x0000000402047981 */ /* 0x004ea8000c1e9b00 */
        /* <DEDUP_REMOVED lines=47> */
[----:B--2---:R-:W2:Y:S01]  /*0370*/  LDG.E.64.CONSTANT R10, desc[UR4][R8.64] ;  /* 0x00000004080a7981 */ /* 0x004ea2000c1e9b00 */
[----:B------:R-:W0:Y:S01]  /*0380*/  S2UR UR6, SR_CLOCKLO ;  /* 0x00000000000679c3 */ /* 0x000e220000005000 */
[----:B------:R-:W-:-:S02]  /*0390*/  NOP ;  /* 0x0000000000007918 */ /* 0x000fc40000000000 */
[----:B--2---:R-:W2:Y:S05]  /*03a0*/  LDG.E.64.CONSTANT R10, desc[UR4][R10.64] ;  /* 0x000000040a0a7981 */ /* 0x004eaa000c1e9b00 */
        /* <DEDUP_REMOVED lines=50> */
[----:B------:R-:W-:Y:S01]  /*06d0*/  CS2R.32 R5, SR_CLOCKLO ;  /* 0x0000000000057805 */ /* 0x000fe20000005000 */
[----:B------:R-:W1:Y:S01]  /*06e0*/  LDC.64 R2, c[0x0][0x390] ;  /* 0x0000e400ff027b82 */ /* 0x000e620000000a00 */
[----:B--2---:R-:W-:-:S02]  /*06f0*/  ISETP.NE.U32.AND P0, PT, R8, RZ, PT ;  /* 0x000000ff0800720c */ /* 0x004fc40003f05070 */
[----:B0-----:R-:W-:Y:S02]  /*0700*/  IADD3 R5, PT, PT, R5, -UR6, RZ ;  /* 0x8000000605057c10 */ /* 0x001fe4000fffe0ff */
[----:B------:R-:W-:Y:S01]  /*0710*/  ISETP.NE.AND.EX P0, PT, R9, RZ, PT, P0 ;  /* 0x000000ff0900720c */ /* 0x000fe20003f05300 */
[----:B-1----:R-:W-:-:S05]  /*0720*/  IMAD.WIDE.U32 R2, R0, 0x4, R2 ;  /* 0x0000000400027825 */ /* 0x002fca00078e0002 */
[----:B------:R0:W-:Y:S07]  /*0730*/  STG.E desc[UR4][R2.64], R5 ;  /* 0x0000000502007986 */ /* 0x0001ee000c101904 */
[----:B------:R-:W-:Y:S05]  /*0740*/  @P0 EXIT ;  /* 0x000000000000094d */ /* 0x000fea0003800000 */
[----:B0-----:R-:W0:Y:S02]  /*0750*/  LDC.64 R2, c[0x0][0x388] ;  /* 0x0000e200ff027b82 */ /* 0x001e240000000a00 */
[----:B0-----:R-:W-:Y:S01]  /*0760*/  STG.E.64 desc[UR4][R2.64], RZ ;  /* 0x000000ff02007986 */ /* 0x001fe2000c101b04 */
[----:B------:R-:W-:Y:S05]  /*0770*/  EXIT ;  /* 0x000000000000794d */ /* 0x000fea0003800000 */
.L_x_0:
[----:B------:R-:W-:-:S00]  /*0780*/  BRA `(.L_x_0) ;  /* 0xfffffffc00fc7947 */ /* 0x000fc0000383ffff */
[----:B------:R-:W-:-:S00]  /*0790*/  NOP ;  /* 0x0000000000007918 */ /* 0x000fc00000000000 */
        /* <DEDUP_REMOVED lines=14> */
.L_x_1:


//--------------------- .nv.shared.reserved.0     --------------------------
	.section	.nv.shared.reserved.0,"aw",@nobits
	.weak		__nv_reservedSMEM_offset_0_alias
	.size		__nv_reservedSMEM_offset_0_alias, 0, 64
	.other		__nv_reservedSMEM_offset_0_alias,@"STO_CUDA_RESERVED_SHARED STV_DEFAULT"
__nv_reservedSMEM_offset_0_alias:
	.zero		0
	.zero		64


//--------------------- .nv.constant0._Z17l1_latency_kernelILi50EEvPPvS1_Pj --------------------------
	.section	.nv.constant0._Z17l1_latency_kernelILi50EEvPPvS1_Pj,"a",@progbits
	.sectionflags	@""
	.align	4
.nv.constant0._Z17l1_latency_kernelILi50EEvPPvS1_Pj:
	.zero		920


//--------------------- SYMBOLS --------------------------

	.type		.nv.reservedSmem.offset0,@object
	.size		.nv.reservedSmem.offset0,0x4
